	.headerflags	@"EF_CUDA_TEXMODE_UNIFIED EF_CUDA_64BIT_ADDRESS EF_CUDA_ACCELERATORS EF_CUDA_SM90 EF_CUDA_VIRTUAL_SM(EF_CUDA_SM90)"
	.elftype	@"ET_EXEC"


//--------------------- .nv.info                  --------------------------
	.section	.nv.info,"",@"SHT_CUDA_INFO"
	.align	4


	//----- nvinfo : EIATTR_REGCOUNT
	.align		4
        /*0000*/ 	.byte	0x04, 0x2f
        /*0002*/ 	.short	(.L_1 - .L_0)
	.align		4
.L_0:
        /*0004*/ 	.word	index@(triton_poi_fused_convolution_relu_threshold_backward_1)
        /*0008*/ 	.word	0x00000011


	//----- nvinfo : EIATTR_MIN_STACK_SIZE
	.align		4
.L_1:
        /*000c*/ 	.byte	0x04, 0x12
        /*000e*/ 	.short	(.L_3 - .L_2)
	.align		4
.L_2:
        /*0010*/ 	.word	index@(triton_poi_fused_convolution_relu_threshold_backward_1)
        /*0014*/ 	.word	0x00000000


	//----- nvinfo : EIATTR_FRAME_SIZE
	.align		4
.L_3:
        /*0018*/ 	.byte	0x04, 0x11
        /*001a*/ 	.short	(.L_5 - .L_4)
	.align		4
.L_4:
        /*001c*/ 	.word	index@(triton_poi_fused_convolution_relu_threshold_backward_1)
        /*0020*/ 	.word	0x00000000


	//----- nvinfo : EIATTR_MIN_STACK_SIZE
	.align		4
.L_5:
        /*0024*/ 	.byte	0x04, 0x12
        /*0026*/ 	.short	(.L_7 - .L_6)
	.align		4
.L_6:
        /*0028*/ 	.word	index@(triton_poi_fused_convolution_relu_threshold_backward_1)
        /*002c*/ 	.word	0x00000000
.L_7:


//--------------------- .nv.info.triton_poi_fused_convolution_relu_threshold_backward_1 --------------------------
	.section	.nv.info.triton_poi_fused_convolution_relu_threshold_backward_1,"",@"SHT_CUDA_INFO"
	.sectionflags	@""
	.align	4


	//----- nvinfo : EIATTR_CUDA_API_VERSION
	.align		4
        /*0000*/ 	.byte	0x04, 0x37
        /*0002*/ 	.short	(.L_9 - .L_8)
.L_8:
        /*0004*/ 	.word	0x0000007c


	//----- nvinfo : EIATTR_KPARAM_INFO
	.align		4
.L_9:
        /*0008*/ 	.byte	0x04, 0x17
        /*000a*/ 	.short	(.L_11 - .L_10)
.L_10:
        /*000c*/ 	.word	0x00000000
        /*0010*/ 	.short	0x0003
        /*0012*/ 	.short	0x0018
        /*0014*/ 	.byte	0x00, 0xf0, 0x11, 0x00


	//----- nvinfo : EIATTR_KPARAM_INFO
	.align		4
.L_11:
        /*0018*/ 	.byte	0x04, 0x17
        /*001a*/ 	.short	(.L_13 - .L_12)
.L_12:
        /*001c*/ 	.word	0x00000000
        /*0020*/ 	.short	0x0002
        /*0022*/ 	.short	0x0010
        /*0024*/ 	.byte	0x00, 0xf4, 0x21, 0x00


	//----- nvinfo : EIATTR_KPARAM_INFO
	.align		4
.L_13:
        /*0028*/ 	.byte	0x04, 0x17
        /*002a*/ 	.short	(.L_15 - .L_14)
.L_14:
        /*002c*/ 	.word	0x00000000
        /*0030*/ 	.short	0x0001
        /*0032*/ 	.short	0x0008
        /*0034*/ 	.byte	0x00, 0xf4, 0x21, 0x00


	//----- nvinfo : EIATTR_KPARAM_INFO
	.align		4
.L_15:
        /*0038*/ 	.byte	0x04, 0x17
        /*003a*/ 	.short	(.L_17 - .L_16)
.L_16:
        /*003c*/ 	.word	0x00000000
        /*0040*/ 	.short	0x0000
        /*0042*/ 	.short	0x0000
        /*0044*/ 	.byte	0x00, 0xf4, 0x21, 0x00


	//----- nvinfo : EIATTR_SPARSE_MMA_MASK
	.align		4
.L_17:
        /*0048*/ 	.byte	0x03, 0x50
        /*004a*/ 	.short	0x0000


	//----- nvinfo : EIATTR_MAXREG_COUNT
	.align		4
        /*004c*/ 	.byte	0x03, 0x1b
        /*004e*/ 	.short	0x00ff


	//----- nvinfo : EIATTR_EXIT_INSTR_OFFSETS
	.align		4
        /*0050*/ 	.byte	0x04, 0x1c
        /*0052*/ 	.short	(.L_19 - .L_18)


	//   ....[0]....
.L_18:
        /*0054*/ 	.word	0x00000470


	//----- nvinfo : EIATTR_REQNTID
	.align		4
.L_19:
        /*0058*/ 	.byte	0x04, 0x10
        /*005a*/ 	.short	(.L_21 - .L_20)
.L_20:
        /*005c*/ 	.word	0x00000080
        /*0060*/ 	.word	0x00000001
        /*0064*/ 	.word	0x00000001


	//----- nvinfo : EIATTR_CBANK_PARAM_SIZE
	.align		4
.L_21:
        /*0068*/ 	.byte	0x03, 0x19
        /*006a*/ 	.short	0x001c


	//----- nvinfo : EIATTR_PARAM_CBANK
	.align		4
        /*006c*/ 	.byte	0x04, 0x0a
        /*006e*/ 	.short	(.L_23 - .L_22)
	.align		4
.L_22:
        /*0070*/ 	.word	index@(.nv.constant0.triton_poi_fused_convolution_relu_threshold_backward_1)
        /*0074*/ 	.short	0x0210
        /*0076*/ 	.short	0x001c


	//----- nvinfo : EIATTR_SW_WAR
	.align		4
.L_23:
        /*0078*/ 	.byte	0x04, 0x36
        /*007a*/ 	.short	(.L_25 - .L_24)
.L_24:
        /*007c*/ 	.word	0x00000008
.L_25:


//--------------------- .nv.callgraph             --------------------------
	.section	.nv.callgraph,"",@"SHT_CUDA_CALLGRAPH"
	.align	4
	.sectionentsize	8
	.align		4
        /*0000*/ 	.word	0x00000000
	.align		4
        /*0004*/ 	.word	0xffffffff
	.align		4
        /*0008*/ 	.word	0x00000000
	.align		4
        /*000c*/ 	.word	0xfffffffe
	.align		4
        /*0010*/ 	.word	0x00000000
	.align		4
        /*0014*/ 	.word	0xfffffffd
	.align		4
        /*0018*/ 	.word	0x00000000
	.align		4
        /*001c*/ 	.word	0xfffffffc


//--------------------- .text.triton_poi_fused_convolution_relu_threshold_backward_1 --------------------------
	.section	.text.triton_poi_fused_convolution_relu_threshold_backward_1,"ax",@progbits
	.align	128
        .global         triton_poi_fused_convolution_relu_threshold_backward_1
        .type           triton_poi_fused_convolution_relu_threshold_backward_1,@function
        .size           triton_poi_fused_convolution_relu_threshold_backward_1,(.L_x_1 - triton_poi_fused_convolution_relu_threshold_backward_1)
        .other          triton_poi_fused_convolution_relu_threshold_backward_1,@"STO_CUDA_ENTRY STV_DEFAULT"
triton_poi_fused_convolution_relu_threshold_backward_1:
.text.triton_poi_fused_convolution_relu_threshold_backward_1:
[----:B------:R-:W-:Y:S01]  /*0000*/  LDC R1, c[0x0][0x28] ;  /* 0x00000a00ff017b82 */ /* 0x000fe20000000800 */
[----:B------:R-:W1:Y:S07]  /*0010*/  S2R R0, SR_TID.X ;  /* 0x0000000000007919 */ /* 0x000e6e0000002100 */
[----:B------:R-:W2:Y:S01]  /*0020*/  LDC.64 R12, c[0x0][0x218] ;  /* 0x00008600ff0c7b82 */ /* 0x000ea20000000a00 */
[----:B------:R-:W-:Y:S01]  /*0030*/  ULDC.64 UR4, c[0x0][0x208] ;  /* 0x0000820000047ab9 */ /* 0x000fe20000000a00 */
[----:B------:R-:W-:Y:S01]  /*0040*/  ULDC.64 UR6, c[0x0][0x220] ;  /* 0x0000880000067ab9 */ /* 0x000fe20000000a00 */
[----:B------:R-:W3:Y:S05]  /*0050*/  S2R R7, SR_CTAID.X ;  /* 0x0000000000077919 */ /* 0x000eea0000002500 */
[----:B------:R-:W4:Y:S01]  /*0060*/  LDC.64 R2, c[0x0][0x210] ;  /* 0x00008400ff027b82 */ /* 0x000f220000000a00 */
[----:B-1----:R-:W-:Y:S01]  /*0070*/  IMAD.SHL.U32 R0, R0, 0x8, RZ ;  /* 0x0000000800007824 */ /* 0x002fe200078e00ff */
[----:B---3--:R-:W-:-:S04]  /*0080*/  SHF.R.S32.HI R5, RZ, 0x15, R7 ;  /* 0x00000015ff057819 */ /* 0x008fc80000011407 */
[----:B------:R-:W-:Y:S02]  /*0090*/  LOP3.LUT R0, R0, 0x3f8, RZ, 0xc0, !PT ;  /* 0x000003f800007812 */ /* 0x000fe400078ec0ff */
[----:B------:R-:W-:-:S03]  /*00a0*/  SGXT R5, R5, 0x1 ;  /* 0x000000010505781a */ /* 0x000fc60000000200 */
[----:B------:R-:W-:-:S04]  /*00b0*/  IMAD R0, R7, 0x400, R0 ;  /* 0x0000040007007824 */ /* 0x000fc800078e0200 */
[----:B----4-:R-:W-:Y:S01]  /*00c0*/  IMAD.WIDE R2, R0, 0x4, R2 ;  /* 0x0000000400027825 */ /* 0x010fe200078e0202 */
[----:B------:R-:W-:-:S04]  /*00d0*/  LEA.HI R5, R5, R0, RZ, 0xc ;  /* 0x0000000005057211 */ /* 0x000fc800078f60ff */
[----:B------:R-:W-:Y:S01]  /*00e0*/  SHF.R.S32.HI R5, RZ, 0xc, R5 ;  /* 0x0000000cff057819 */ /* 0x000fe20000011405 */
[----:B------:R1:W3:Y:S03]  /*00f0*/  LDG.E.128 R8, desc[UR4][R2.64+0x10] ;  /* 0x0000100402087981 */ /* 0x0002e6000c1e1d00 */
[----:B------:R-:W-:-:S04]  /*0100*/  LEA.HI R4, R5, R5, RZ, 0x6 ;  /* 0x0000000505047211 */ /* 0x000fc800078f30ff */
[----:B------:R-:W-:-:S05]  /*0110*/  LOP3.LUT R4, R4, 0xffffffc0, RZ, 0xc0, !PT ;  /* 0xffffffc004047812 */ /* 0x000fca00078ec0ff */
[----:B------:R-:W-:-:S04]  /*0120*/  IMAD.IADD R5, R5, 0x1, -R4 ;  /* 0x0000000105057824 */ /* 0x000fc800078e0a04 */
[----:B--2---:R-:W-:Y:S02]  /*0130*/  IMAD.WIDE R12, R5, 0x4, R12 ;  /* 0x00000004050c7825 */ /* 0x004fe400078e020c */
[----:B------:R-:W2:Y:S04]  /*0140*/  LDG.E.128 R4, desc[UR4][R2.64] ;  /* 0x0000000402047981 */ /* 0x000ea8000c1e1d00 */
[----:B------:R-:W2:Y:S02]  /*0150*/  LDG.E.EL R12, desc[UR4][R12.64] ;  /* 0x000000040c0c7981 */ /* 0x000ea4000c2e1900 */
[CC--:B--2---:R-:W-:Y:S01]  /*0160*/  FSETP.GEU.AND P2, PT, R4.reuse, -R12.reuse, PT ;  /* 0x8000000c0400720b */ /* 0x0c4fe20003f4e000 */
[--C-:B------:R-:W-:Y:S01]  /*0170*/  FADD R4, R4, R12.reuse ;  /* 0x0000000c04047221 */ /* 0x100fe20000000000 */
[C---:B------:R-:W-:Y:S01]  /*0180*/  FADD R14, R5.reuse, R12 ;  /* 0x0000000c050e7221 */ /* 0x040fe20000000000 */
[----:B------:R-:W-:-:S03]  /*0190*/  FSETP.GEU.AND P0, PT, R5, -R12, PT ;  /* 0x8000000c0500720b */ /* 0x000fc60003f0e000 */
[----:B------:R-:W-:Y:S02]  /*01a0*/  FSEL R5, R4, RZ, P2 ;  /* 0x000000ff04057208 */ /* 0x000fe40001000000 */
[----:B------:R-:W-:Y:S01]  /*01b0*/  FSEL R14, R14, RZ, P0 ;  /* 0x000000ff0e0e7208 */ /* 0x000fe20000000000 */
[C-C-:B------:R-:W-:Y:S01]  /*01c0*/  FADD R4, R7.reuse, R12.reuse ;  /* 0x0000000c07047221 */ /* 0x140fe20000000000 */
[-C--:B------:R-:W-:Y:S02]  /*01d0*/  FSETP.GEU.AND P0, PT, R7, -R12.reuse, PT ;  /* 0x8000000c0700720b */ /* 0x080fe40003f0e000 */
[C---:B------:R-:W-:Y:S01]  /*01e0*/  FSETP.GEU.AND P1, PT, R6.reuse, -R12, PT ;  /* 0x8000000c0600720b */ /* 0x040fe20003f2e000 */
[----:B------:R-:W-:Y:S01]  /*01f0*/  FADD R6, R6, R12 ;  /* 0x0000000c06067221 */ /* 0x000fe20000000000 */
[----:B------:R-:W-:Y:S02]  /*0200*/  FSETP.GTU.AND P3, PT, R5, RZ, PT ;  /* 0x000000ff0500720b */ /* 0x000fe40003f6c000 */
[----:B------:R-:W-:-:S02]  /*0210*/  FSETP.GTU.AND P2, PT, R14, RZ, PT ;  /* 0x000000ff0e00720b */ /* 0x000fc40003f4c000 */
[----:B------:R-:W-:Y:S02]  /*0220*/  FSEL R4, R4, RZ, P0 ;  /* 0x000000ff04047208 */ /* 0x000fe40000000000 */
[----:B-1----:R-:W-:Y:S02]  /*0230*/  SEL R2, RZ, 0x1, P3 ;  /* 0x00000001ff027807 */ /* 0x002fe40001800000 */
[----:B------:R-:W-:Y:S02]  /*0240*/  SEL R3, RZ, 0x1, P2 ;  /* 0x00000001ff037807 */ /* 0x000fe40001000000 */
[----:B------:R-:W-:Y:S02]  /*0250*/  FSEL R6, R6, RZ, P1 ;  /* 0x000000ff06067208 */ /* 0x000fe40000800000 */
[----:B------:R-:W-:Y:S02]  /*0260*/  FSETP.GTU.AND P1, PT, R4, RZ, PT ;  /* 0x000000ff0400720b */ /* 0x000fe40003f2c000 */
[----:B------:R-:W-:Y:S01]  /*0270*/  PRMT R4, R2, 0x3340, R3 ;  /* 0x0000334002047816 */ /* 0x000fe20000000003 */
[--C-:B---3--:R-:W-:Y:S01]  /*0280*/  FADD R2, R8, R12.reuse ;  /* 0x0000000c08027221 */ /* 0x108fe20000000000 */
[CC--:B------:R-:W-:Y:S01]  /*0290*/  FSETP.GEU.AND P3, PT, R10.reuse, -R12.reuse, PT ;  /* 0x8000000c0a00720b */ /* 0x0c0fe20003f6e000 */
[--C-:B------:R-:W-:Y:S01]  /*02a0*/  FADD R10, R10, R12.reuse ;  /* 0x0000000c0a0a7221 */ /* 0x100fe20000000000 */
[CC--:B------:R-:W-:Y:S01]  /*02b0*/  FSETP.GEU.AND P2, PT, R11.reuse, -R12.reuse, PT ;  /* 0x8000000c0b00720b */ /* 0x0c0fe20003f4e000 */
[--C-:B------:R-:W-:Y:S01]  /*02c0*/  FADD R11, R11, R12.reuse ;  /* 0x0000000c0b0b7221 */ /* 0x100fe20000000000 */
[CC--:B------:R-:W-:Y:S01]  /*02d0*/  FSETP.GEU.AND P4, PT, R9.reuse, -R12.reuse, PT ;  /* 0x8000000c0900720b */ /* 0x0c0fe20003f8e000 */
[----:B------:R-:W-:Y:S01]  /*02e0*/  FADD R9, R9, R12 ;  /* 0x0000000c09097221 */ /* 0x000fe20000000000 */
[----:B------:R-:W-:-:S02]  /*02f0*/  FSETP.GEU.AND P5, PT, R8, -R12, PT ;  /* 0x8000000c0800720b */ /* 0x000fc40003fae000 */
[----:B------:R-:W-:Y:S02]  /*0300*/  FSEL R10, R10, RZ, P3 ;  /* 0x000000ff0a0a7208 */ /* 0x000fe40001800000 */
[----:B------:R-:W-:Y:S02]  /*0310*/  FSEL R11, R11, RZ, P2 ;  /* 0x000000ff0b0b7208 */ /* 0x000fe40001000000 */
[----:B------:R-:W-:Y:S02]  /*0320*/  FSEL R9, R9, RZ, P4 ;  /* 0x000000ff09097208 */ /* 0x000fe40002000000 */
[----:B------:R-:W-:Y:S02]  /*0330*/  FSEL R2, R2, RZ, P5 ;  /* 0x000000ff02027208 */ /* 0x000fe40002800000 */
[----:B------:R-:W-:Y:S02]  /*0340*/  FSETP.GTU.AND P0, PT, R6, RZ, PT ;  /* 0x000000ff0600720b */ /* 0x000fe40003f0c000 */
[----:B------:R-:W-:-:S02]  /*0350*/  FSETP.GTU.AND P3, PT, R10, RZ, PT ;  /* 0x000000ff0a00720b */ /* 0x000fc40003f6c000 */
[----:B------:R-:W-:Y:S02]  /*0360*/  FSETP.GTU.AND P2, PT, R11, RZ, PT ;  /* 0x000000ff0b00720b */ /* 0x000fe40003f4c000 */
[----:B------:R-:W-:Y:S02]  /*0370*/  FSETP.GTU.AND P4, PT, R9, RZ, PT ;  /* 0x000000ff0900720b */ /* 0x000fe40003f8c000 */
[----:B------:R-:W-:Y:S02]  /*0380*/  FSETP.GTU.AND P5, PT, R2, RZ, PT ;  /* 0x000000ff0200720b */ /* 0x000fe40003fac000 */
[----:B------:R-:W-:Y:S02]  /*0390*/  SEL R2, RZ, 0x1, P0 ;  /* 0x00000001ff027807 */ /* 0x000fe40000000000 */
[----:B------:R-:W-:Y:S02]  /*03a0*/  SEL R3, RZ, 0x1, P1 ;  /* 0x00000001ff037807 */ /* 0x000fe40000800000 */
[----:B------:R-:W-:-:S02]  /*03b0*/  SEL R8, RZ, 0x1, P3 ;  /* 0x00000001ff087807 */ /* 0x000fc40001800000 */
[----:B------:R-:W-:Y:S02]  /*03c0*/  SEL R9, RZ, 0x1, P2 ;  /* 0x00000001ff097807 */ /* 0x000fe40001000000 */
[----:B------:R-:W-:Y:S02]  /*03d0*/  SEL R7, RZ, 0x1, P4 ;  /* 0x00000001ff077807 */ /* 0x000fe40002000000 */
[----:B------:R-:W-:Y:S02]  /*03e0*/  SEL R6, RZ, 0x1, P5 ;  /* 0x00000001ff067807 */ /* 0x000fe40002800000 */
[----:B------:R-:W-:Y:S02]  /*03f0*/  PRMT R5, R2, 0x3340, R3 ;  /* 0x0000334002057816 */ /* 0x000fe40000000003 */
[----:B------:R-:W-:Y:S02]  /*0400*/  IADD3 R2, P0, R0, UR6, RZ ;  /* 0x0000000600027c10 */ /* 0x000fe4000ff1e0ff */
[----:B------:R-:W-:-:S02]  /*0410*/  PRMT R9, R8, 0x3340, R9 ;  /* 0x0000334008097816 */ /* 0x000fc40000000009 */
[----:B------:R-:W-:Y:S02]  /*0420*/  PRMT R6, R6, 0x3340, R7 ;  /* 0x0000334006067816 */ /* 0x000fe40000000007 */
[----:B------:R-:W-:Y:S02]  /*0430*/  PRMT R4, R4, 0x5410, R5 ;  /* 0x0000541004047816 */ /* 0x000fe40000000005 */
[----:B------:R-:W-:Y:S02]  /*0440*/  LEA.HI.X.SX32 R3, R0, UR7, 0x1, P0 ;  /* 0x0000000700037c11 */ /* 0x000fe400080f0eff */
[----:B------:R-:W-:-:S05]  /*0450*/  PRMT R5, R6, 0x5410, R9 ;  /* 0x0000541006057816 */ /* 0x000fca0000000009 */
[----:B------:R-:W-:Y:S01]  /*0460*/  STG.E.64 desc[UR4][R2.64], R4 ;  /* 0x0000000402007986 */ /* 0x000fe2000c101b04 */
[----:B------:R-:W-:Y:S05]  /*0470*/  EXIT ;  /* 0x000000000000794d */ /* 0x000fea0003800000 */
.L_x_0:
[----:B------:R-:W-:-:S00]  /*0480*/  BRA `(.L_x_0) ;  /* 0xfffffffc00fc7947 */ /* 0x000fc0000383ffff */
[----:B------:R-:W-:-:S00]  /*0490*/  NOP ;  /* 0x0000000000007918 */ /* 0x000fc00000000000 */
        /* <DEDUP_REMOVED lines=14> */
.L_x_1:


//--------------------- .nv.constant0.triton_poi_fused_convolution_relu_threshold_backward_1 --------------------------
	.section	.nv.constant0.triton_poi_fused_convolution_relu_threshold_backward_1,"a",@progbits
	.sectionflags	@""
	.align	4
.nv.constant0.triton_poi_fused_convolution_relu_threshold_backward_1:
	.zero		556
